	.headerflags	@"EF_CUDA_TEXMODE_UNIFIED EF_CUDA_64BIT_ADDRESS EF_CUDA_ACCELERATORS EF_CUDA_SM90 EF_CUDA_VIRTUAL_SM(EF_CUDA_SM90)"
	.elftype	@"ET_EXEC"


//--------------------- .nv.info                  --------------------------
	.section	.nv.info,"",@"SHT_CUDA_INFO"
	.align	4


	//----- nvinfo : EIATTR_REGCOUNT
	.align		4
        /*0000*/ 	.byte	0x04, 0x2f
        /*0002*/ 	.short	(.L_3 - .L_2)
	.align		4
.L_2:
        /*0004*/ 	.word	index@(triton_per_fused__weight_norm_interface_8)
        /*0008*/ 	.word	0x0000000f


	//----- nvinfo : EIATTR_MIN_STACK_SIZE
	.align		4
.L_3:
        /*000c*/ 	.byte	0x04, 0x12
        /*000e*/ 	.short	(.L_5 - .L_4)
	.align		4
.L_4:
        /*0010*/ 	.word	index@(triton_per_fused__weight_norm_interface_8)
        /*0014*/ 	.word	0x00000000


	//----- nvinfo : EIATTR_FRAME_SIZE
	.align		4
.L_5:
        /*0018*/ 	.byte	0x04, 0x11
        /*001a*/ 	.short	(.L_7 - .L_6)
	.align		4
.L_6:
        /*001c*/ 	.word	index@(triton_per_fused__weight_norm_interface_8)
        /*0020*/ 	.word	0x00000000


	//----- nvinfo : EIATTR_MIN_STACK_SIZE
	.align		4
.L_7:
        /*0024*/ 	.byte	0x04, 0x12
        /*0026*/ 	.short	(.L_9 - .L_8)
	.align		4
.L_8:
        /*0028*/ 	.word	index@(triton_per_fused__weight_norm_interface_8)
        /*002c*/ 	.word	0x00000000
.L_9:


//--------------------- .nv.info.triton_per_fused__weight_norm_interface_8 --------------------------
	.section	.nv.info.triton_per_fused__weight_norm_interface_8,"",@"SHT_CUDA_INFO"
	.sectionflags	@""
	.align	4


	//----- nvinfo : EIATTR_CUDA_API_VERSION
	.align		4
        /*0000*/ 	.byte	0x04, 0x37
        /*0002*/ 	.short	(.L_11 - .L_10)
.L_10:
        /*0004*/ 	.word	0x0000007c


	//----- nvinfo : EIATTR_KPARAM_INFO
	.align		4
.L_11:
        /*0008*/ 	.byte	0x04, 0x17
        /*000a*/ 	.short	(.L_13 - .L_12)
.L_12:
        /*000c*/ 	.word	0x00000000
        /*0010*/ 	.short	0x0003
        /*0012*/ 	.short	0x0014
        /*0014*/ 	.byte	0x00, 0xf0, 0x11, 0x00


	//----- nvinfo : EIATTR_KPARAM_INFO
	.align		4
.L_13:
        /*0018*/ 	.byte	0x04, 0x17
        /*001a*/ 	.short	(.L_15 - .L_14)
.L_14:
        /*001c*/ 	.word	0x00000000
        /*0020*/ 	.short	0x0002
        /*0022*/ 	.short	0x0010
        /*0024*/ 	.byte	0x00, 0xf0, 0x11, 0x00


	//----- nvinfo : EIATTR_KPARAM_INFO
	.align		4
.L_15:
        /*0028*/ 	.byte	0x04, 0x17
        /*002a*/ 	.short	(.L_17 - .L_16)
.L_16:
        /*002c*/ 	.word	0x00000000
        /*0030*/ 	.short	0x0001
        /*0032*/ 	.short	0x0008
        /*0034*/ 	.byte	0x00, 0xf4, 0x21, 0x00


	//----- nvinfo : EIATTR_KPARAM_INFO
	.align		4
.L_17:
        /*0038*/ 	.byte	0x04, 0x17
        /*003a*/ 	.short	(.L_19 - .L_18)
.L_18:
        /*003c*/ 	.word	0x00000000
        /*0040*/ 	.short	0x0000
        /*0042*/ 	.short	0x0000
        /*0044*/ 	.byte	0x00, 0xf4, 0x21, 0x00


	//----- nvinfo : EIATTR_SPARSE_MMA_MASK
	.align		4
.L_19:
        /*0048*/ 	.byte	0x03, 0x50
        /*004a*/ 	.short	0x0000


	//----- nvinfo : EIATTR_MAXREG_COUNT
	.align		4
        /*004c*/ 	.byte	0x03, 0x1b
        /*004e*/ 	.short	0x00ff


	//----- nvinfo : EIATTR_COOP_GROUP_MASK_REGIDS
	.align		4
        /*0050*/ 	.byte	0x04, 0x29
        /*0052*/ 	.short	(.L_21 - .L_20)


	//   ....[0]....
.L_20:
        /*0054*/ 	.word	0xffffffff


	//   ....[1]....
        /*0058*/ 	.word	0xffffffff


	//   ....[2]....
        /*005c*/ 	.word	0xffffffff


	//   ....[3]....
        /*0060*/ 	.word	0xffffffff


	//   ....[4]....
        /*0064*/ 	.word	0xffffffff


	//   ....[5]....
        /*0068*/ 	.word	0xffffffff


	//   ....[6]....
        /*006c*/ 	.word	0xffffffff


	//----- nvinfo : EIATTR_COOP_GROUP_INSTR_OFFSETS
	.align		4
.L_21:
        /*0070*/ 	.byte	0x04, 0x28
        /*0072*/ 	.short	(.L_23 - .L_22)


	//   ....[0]....
.L_22:
        /*0074*/ 	.word	0x000001b0


	//   ....[1]....
        /*0078*/ 	.word	0x000001d0


	//   ....[2]....
        /*007c*/ 	.word	0x00000200


	//   ....[3]....
        /*0080*/ 	.word	0x00000230


	//   ....[4]....
        /*0084*/ 	.word	0x00000250


	//   ....[5]....
        /*0088*/ 	.word	0x000002c0


	//   ....[6]....
        /*008c*/ 	.word	0x000002f0


	//----- nvinfo : EIATTR_EXIT_INSTR_OFFSETS
	.align		4
.L_23:
        /*0090*/ 	.byte	0x04, 0x1c
        /*0092*/ 	.short	(.L_25 - .L_24)


	//   ....[0]....
.L_24:
        /*0094*/ 	.word	0x00000370


	//   ....[1]....
        /*0098*/ 	.word	0x000003b0


	//----- nvinfo : EIATTR_REQNTID
	.align		4
.L_25:
        /*009c*/ 	.byte	0x04, 0x10
        /*009e*/ 	.short	(.L_27 - .L_26)
.L_26:
        /*00a0*/ 	.word	0x00000080
        /*00a4*/ 	.word	0x00000001
        /*00a8*/ 	.word	0x00000001


	//----- nvinfo : EIATTR_CBANK_PARAM_SIZE
	.align		4
.L_27:
        /*00ac*/ 	.byte	0x03, 0x19
        /*00ae*/ 	.short	0x0018


	//----- nvinfo : EIATTR_PARAM_CBANK
	.align		4
        /*00b0*/ 	.byte	0x04, 0x0a
        /*00b2*/ 	.short	(.L_29 - .L_28)
	.align		4
.L_28:
        /*00b4*/ 	.word	index@(.nv.constant0.triton_per_fused__weight_norm_interface_8)
        /*00b8*/ 	.short	0x0210
        /*00ba*/ 	.short	0x0018


	//----- nvinfo : EIATTR_SW_WAR
	.align		4
.L_29:
        /*00bc*/ 	.byte	0x04, 0x36
        /*00be*/ 	.short	(.L_31 - .L_30)
.L_30:
        /*00c0*/ 	.word	0x00000008
.L_31:


//--------------------- .nv.callgraph             --------------------------
	.section	.nv.callgraph,"",@"SHT_CUDA_CALLGRAPH"
	.align	4
	.sectionentsize	8
	.align		4
        /*0000*/ 	.word	0x00000000
	.align		4
        /*0004*/ 	.word	0xffffffff
	.align		4
        /*0008*/ 	.word	0x00000000
	.align		4
        /*000c*/ 	.word	0xfffffffe
	.align		4
        /*0010*/ 	.word	0x00000000
	.align		4
        /*0014*/ 	.word	0xfffffffd
	.align		4
        /*0018*/ 	.word	0x00000000
	.align		4
        /*001c*/ 	.word	0xfffffffc


//--------------------- .nv.constant4             --------------------------
	.section	.nv.constant4,"a",@progbits
	.align	8
	.align		8
.nv.constant4:
        /*0000*/ 	.dword	_$_str
	.align		8
        /*0008*/ 	.dword	_$_str_$_2


//--------------------- .text.triton_per_fused__weight_norm_interface_8 --------------------------
	.section	.text.triton_per_fused__weight_norm_interface_8,"ax",@progbits
	.sectionflags	@"SHF_BARRIERS=1"
	.align	128
        .global         triton_per_fused__weight_norm_interface_8
        .type           triton_per_fused__weight_norm_interface_8,@function
        .size           triton_per_fused__weight_norm_interface_8,(.L_x_1 - triton_per_fused__weight_norm_interface_8)
        .other          triton_per_fused__weight_norm_interface_8,@"STO_CUDA_ENTRY STV_DEFAULT"
triton_per_fused__weight_norm_interface_8:
.text.triton_per_fused__weight_norm_interface_8:
[----:B------:R-:W0:Y:S02]  /*0000*/  LDC R1, c[0x0][0x28] ;  /* 0x00000a00ff017b82 */ /* 0x000e240000000800 */
[----:B------:R-:W1:Y:S01]  /*0010*/  S2R R10, SR_TID.X ;  /* 0x00000000000a7919 */ /* 0x000e620000002100 */
[----:B------:R-:W2:Y:S01]  /*0020*/  LDC.64 R8, c[0x0][0x218] ;  /* 0x00008600ff087b82 */ /* 0x000ea20000000a00 */
[----:B------:R-:W-:Y:S01]  /*0030*/  CS2R R6, SRZ ;  /* 0x0000000000067805 */ /* 0x000fe2000001ff00 */
[----:B------:R-:W-:Y:S01]  /*0040*/  ULDC.64 UR6, c[0x0][0x208] ;  /* 0x0000820000067ab9 */ /* 0x000fe20000000a00 */
[----:B------:R-:W3:Y:S01]  /*0050*/  S2R R0, SR_CTAID.X ;  /* 0x0000000000007919 */ /* 0x000ee20000002500 */
[----:B-1----:R-:W-:-:S04]  /*0060*/  SHF.L.U32 R2, R10, 0x2, RZ ;  /* 0x000000020a027819 */ /* 0x002fc800000006ff */
[----:B------:R-:W-:-:S04]  /*0070*/  LOP3.LUT R5, R2, 0x1fc, RZ, 0xc0, !PT ;  /* 0x000001fc02057812 */ /* 0x000fc800078ec0ff */
[----:B------:R-:W-:Y:S01]  /*0080*/  ISETP.GE.U32.AND P0, PT, R5, 0x190, PT ;  /* 0x000001900500780c */ /* 0x000fe20003f06070 */
[----:B---3--:R-:W-:-:S04]  /*0090*/  IMAD R5, R0, 0x190, R5 ;  /* 0x0000019000057824 */ /* 0x008fc800078e0205 */
[----:B--2---:R-:W-:Y:S01]  /*00a0*/  IMAD.WIDE R8, R5, 0x4, R8 ;  /* 0x0000000405087825 */ /* 0x004fe200078e0208 */
[----:B------:R-:W-:-:S07]  /*00b0*/  CS2R R4, SRZ ;  /* 0x0000000000047805 */ /* 0x000fce000001ff00 */
[----:B------:R-:W2:Y:S01]  /*00c0*/  @!P0 LDG.E.128 R4, desc[UR6][R8.64] ;  /* 0x0000000608048981 */ /* 0x000ea2000c1e1d00 */
[----:B------:R-:W1:Y:S01]  /*00d0*/  S2UR UR5, SR_CgaCtaId ;  /* 0x00000000000579c3 */ /* 0x000e620000008800 */
[----:B------:R-:W-:Y:S01]  /*00e0*/  UMOV UR4, 0x400 ;  /* 0x0000040000047882 */ /* 0x000fe20000000000 */
[----:B------:R-:W-:Y:S01]  /*00f0*/  ISETP.GE.AND P1, PT, R10, 0x4, PT ;  /* 0x000000040a00780c */ /* 0x000fe20003f26270 */
[----:B-1----:R-:W-:Y:S01]  /*0100*/  UPRMT UR4, UR5, 0x654, UR4 ;  /* 0x0000065405047896 */ /* 0x002fe20008000004 */
[----:B--2---:R-:W-:Y:S02]  /*0110*/  SEL R5, R5, RZ, !P0 ;  /* 0x000000ff05057207 */ /* 0x004fe40004000000 */
[----:B------:R-:W-:Y:S02]  /*0120*/  SEL R4, R4, RZ, !P0 ;  /* 0x000000ff04047207 */ /* 0x000fe40004000000 */
[----:B------:R-:W-:Y:S01]  /*0130*/  SEL R6, R6, RZ, !P0 ;  /* 0x000000ff06067207 */ /* 0x000fe20004000000 */
[----:B------:R-:W-:Y:S01]  /*0140*/  FMUL R5, R5, R5 ;  /* 0x0000000505057220 */ /* 0x000fe20000400000 */
[----:B------:R-:W-:-:S03]  /*0150*/  SEL R7, R7, RZ, !P0 ;  /* 0x000000ff07077207 */ /* 0x000fc60004000000 */
[----:B------:R-:W-:-:S04]  /*0160*/  FFMA R5, R4, R4, R5 ;  /* 0x0000000404057223 */ /* 0x000fc80000000005 */
[----:B------:R-:W-:-:S04]  /*0170*/  FFMA R6, R6, R6, R5 ;  /* 0x0000000606067223 */ /* 0x000fc80000000005 */
[----:B------:R-:W-:-:S05]  /*0180*/  FFMA R6, R7, R7, R6 ;  /* 0x0000000707067223 */ /* 0x000fca0000000006 */
[----:B------:R-:W-:Y:S02]  /*0190*/  FSEL R6, R6, RZ, !P0 ;  /* 0x000000ff06067208 */ /* 0x000fe40004000000 */
[----:B------:R-:W-:-:S03]  /*01a0*/  LOP3.LUT P0, RZ, R10, 0x1f, RZ, 0xc0, !PT ;  /* 0x0000001f0aff7812 */ /* 0x000fc6000780c0ff */
[----:B------:R-:W1:Y:S02]  /*01b0*/  SHFL.BFLY PT, R5, R6, 0x10, 0x1f ;  /* 0x0e001f0006057f89 */ /* 0x000e6400000e0000 */
[----:B-1----:R-:W-:-:S05]  /*01c0*/  FADD R5, R6, R5 ;  /* 0x0000000506057221 */ /* 0x002fca0000000000 */
[----:B------:R-:W1:Y:S02]  /*01d0*/  SHFL.BFLY PT, R4, R5, 0x8, 0x1f ;  /* 0x0d001f0005047f89 */ /* 0x000e6400000e0000 */
[----:B-1----:R-:W-:Y:S01]  /*01e0*/  FADD R4, R5, R4 ;  /* 0x0000000405047221 */ /* 0x002fe20000000000 */
[----:B------:R-:W-:-:S04]  /*01f0*/  SHF.R.U32.HI R5, RZ, 0x3, R10 ;  /* 0x00000003ff057819 */ /* 0x000fc8000001160a */
[----:B------:R-:W1:Y:S01]  /*0200*/  SHFL.BFLY PT, R7, R4, 0x4, 0x1f ;  /* 0x0c801f0004077f89 */ /* 0x000e6200000e0000 */
[----:B------:R-:W-:Y:S01]  /*0210*/  LOP3.LUT R5, R5, 0xc, RZ, 0xc0, !PT ;  /* 0x0000000c05057812 */ /* 0x000fe200078ec0ff */
[----:B-1----:R-:W-:-:S05]  /*0220*/  FADD R7, R4, R7 ;  /* 0x0000000704077221 */ /* 0x002fca0000000000 */
[----:B------:R-:W1:Y:S02]  /*0230*/  SHFL.BFLY PT, R8, R7, 0x2, 0x1f ;  /* 0x0c401f0007087f89 */ /* 0x000e6400000e0000 */
[----:B-1----:R-:W-:-:S05]  /*0240*/  FADD R8, R7, R8 ;  /* 0x0000000807087221 */ /* 0x002fca0000000000 */
[----:B------:R-:W1:Y:S02]  /*0250*/  SHFL.BFLY PT, R9, R8, 0x1, 0x1f ;  /* 0x0c201f0008097f89 */ /* 0x000e6400000e0000 */
[----:B-1----:R-:W-:-:S05]  /*0260*/  FADD R12, R8, R9 ;  /* 0x00000009080c7221 */ /* 0x002fca0000000000 */
[----:B------:R-:W-:Y:S01]  /*0270*/  @!P0 STS [R5+UR4], R12 ;  /* 0x0000000c05008988 */ /* 0x000fe20008000804 */
[----:B------:R-:W-:Y:S01]  /*0280*/  BAR.SYNC.DEFER_BLOCKING 0x0 ;  /* 0x0000000000007b1d */ /* 0x000fe20000010000 */
[----:B------:R-:W-:-:S04]  /*0290*/  LOP3.LUT P0, RZ, R10, 0x3, RZ, 0xc0, !PT ;  /* 0x000000030aff7812 */ /* 0x000fc8000780c0ff */
[----:B------:R-:W-:Y:S01]  /*02a0*/  ISETP.LT.AND P0, PT, R10, 0x4, !P0 ;  /* 0x000000040a00780c */ /* 0x000fe20004701270 */
[----:B------:R-:W1:Y:S04]  /*02b0*/  @!P1 LDS R3, [R2+UR4] ;  /* 0x0000000402039984 */ /* 0x000e680008000800 */
[----:B-1----:R-:W1:Y:S02]  /*02c0*/  SHFL.BFLY PT, R4, R3, 0x2, 0x1f ;  /* 0x0c401f0003047f89 */ /* 0x002e6400000e0000 */
[----:B-1----:R-:W-:Y:S02]  /*02d0*/  FADD R6, R3, R4 ;  /* 0x0000000403067221 */ /* 0x002fe40000000000 */
[----:B------:R-:W1:Y:S03]  /*02e0*/  LDC.64 R4, c[0x0][0x210] ;  /* 0x00008400ff047b82 */ /* 0x000e660000000a00 */
[----:B------:R-:W2:Y:S02]  /*02f0*/  SHFL.BFLY PT, R7, R6, 0x1, 0x1f ;  /* 0x0c201f0006077f89 */ /* 0x000ea400000e0000 */
[----:B--2---:R-:W-:-:S05]  /*0300*/  FADD R7, R6, R7 ;  /* 0x0000000706077221 */ /* 0x004fca0000000000 */
[----:B------:R-:W-:Y:S01]  /*0310*/  @P0 STS [R2+UR4], R7 ;  /* 0x0000000702000988 */ /* 0x000fe20008000804 */
[----:B------:R-:W-:Y:S01]  /*0320*/  BAR.SYNC.DEFER_BLOCKING 0x0 ;  /* 0x0000000000007b1d */ /* 0x000fe20000010000 */
[----:B------:R-:W-:-:S05]  /*0330*/  LOP3.LUT P0, RZ, R10, 0x7f, RZ, 0xc0, !PT ;  /* 0x0000007f0aff7812 */ /* 0x000fca000780c0ff */
[----:B------:R-:W2:Y:S02]  /*0340*/  LDS R8, [UR4] ;  /* 0x00000004ff087984 */ /* 0x000ea40008000800 */
[----:B--2---:R-:W-:Y:S01]  /*0350*/  FADD R8, RZ, R8 ;  /* 0x00000008ff087221 */ /* 0x004fe20000000000 */
[----:B------:R-:W-:Y:S06]  /*0360*/  BAR.SYNC.DEFER_BLOCKING 0x0 ;  /* 0x0000000000007b1d */ /* 0x000fec0000010000 */
[----:B-1----:R-:W-:Y:S05]  /*0370*/  @P0 EXIT ;  /* 0x000000000000094d */ /* 0x002fea0003800000 */
[----:B------:R-:W0:Y:S01]  /*0380*/  MUFU.SQRT R7, R8 ;  /* 0x0000000800077308 */ /* 0x000e220000002000 */
[----:B------:R-:W-:-:S05]  /*0390*/  IMAD.WIDE R2, R0, 0x4, R4 ;  /* 0x0000000400027825 */ /* 0x000fca00078e0204 */
[----:B0-----:R-:W-:Y:S01]  /*03a0*/  STG.E desc[UR6][R2.64], R7 ;  /* 0x0000000702007986 */ /* 0x001fe2000c101906 */
[----:B------:R-:W-:Y:S05]  /*03b0*/  EXIT ;  /* 0x000000000000794d */ /* 0x000fea0003800000 */
.L_x_0:
[----:B------:R-:W-:-:S00]  /*03c0*/  BRA `(.L_x_0) ;  /* 0xfffffffc00fc7947 */ /* 0x000fc0000383ffff */
[----:B------:R-:W-:-:S00]  /*03d0*/  NOP ;  /* 0x0000000000007918 */ /* 0x000fc00000000000 */
        /* <DEDUP_REMOVED lines=10> */
.L_x_1:


//--------------------- .nv.global.init           --------------------------
	.section	.nv.global.init,"aw",@progbits
.nv.global.init:
	.type		_$_str,@object
	.size		_$_str,(_$_str_$_2 - _$_str)
_$_str:
        /*0000*/ 	.byte	0x5f, 0x5f, 0x43, 0x55, 0x44, 0x41, 0x5f, 0x46, 0x54, 0x5a, 0x00
	.type		_$_str_$_2,@object
	.size		_$_str_$_2,(.L_1 - _$_str_$_2)
_$_str_$_2:
        /*000b*/ 	.byte	0x5f, 0x5f, 0x43, 0x55, 0x44, 0x41, 0x5f, 0x50, 0x52, 0x45, 0x43, 0x5f, 0x53, 0x51, 0x52, 0x54
        /*001b*/ 	.byte	0x00
.L_1:


//--------------------- .nv.shared.triton_per_fused__weight_norm_interface_8 --------------------------
	.section	.nv.shared.triton_per_fused__weight_norm_interface_8,"aw",@nobits
	.sectionflags	@""
	.align	16
	.zero		1024


//--------------------- .nv.constant0.triton_per_fused__weight_norm_interface_8 --------------------------
	.section	.nv.constant0.triton_per_fused__weight_norm_interface_8,"a",@progbits
	.sectionflags	@""
	.align	4
.nv.constant0.triton_per_fused__weight_norm_interface_8:
	.zero		552
